//
// Generated by NVIDIA NVVM Compiler
//
// Compiler Build ID: CL-36424714
// Cuda compilation tools, release 13.0, V13.0.88
// Based on NVVM 20.0.0
//

.version 9.0
.target sm_100
.address_size 64

	// .globl	_Z10rgbd2pcKerPKtPK6uchar3P6float4P6uchar4iifffff

.visible .entry _Z10rgbd2pcKerPKtPK6uchar3P6float4P6uchar4iifffff(
	.param .u64 .ptr .align 1 _Z10rgbd2pcKerPKtPK6uchar3P6float4P6uchar4iifffff_param_0,
	.param .u64 .ptr .align 1 _Z10rgbd2pcKerPKtPK6uchar3P6float4P6uchar4iifffff_param_1,
	.param .u64 .ptr .align 1 _Z10rgbd2pcKerPKtPK6uchar3P6float4P6uchar4iifffff_param_2,
	.param .u64 .ptr .align 1 _Z10rgbd2pcKerPKtPK6uchar3P6float4P6uchar4iifffff_param_3,
	.param .u32 _Z10rgbd2pcKerPKtPK6uchar3P6float4P6uchar4iifffff_param_4,
	.param .u32 _Z10rgbd2pcKerPKtPK6uchar3P6float4P6uchar4iifffff_param_5,
	.param .f32 _Z10rgbd2pcKerPKtPK6uchar3P6float4P6uchar4iifffff_param_6,
	.param .f32 _Z10rgbd2pcKerPKtPK6uchar3P6float4P6uchar4iifffff_param_7,
	.param .f32 _Z10rgbd2pcKerPKtPK6uchar3P6float4P6uchar4iifffff_param_8,
	.param .f32 _Z10rgbd2pcKerPKtPK6uchar3P6float4P6uchar4iifffff_param_9,
	.param .f32 _Z10rgbd2pcKerPKtPK6uchar3P6float4P6uchar4iifffff_param_10
)
{
	.reg .pred 	%p<5>;
	.reg .b16 	%rs<5>;
	.reg .b32 	%r<20>;
	.reg .b32 	%f<24>;
	.reg .b64 	%rd<17>;

	ld.param.u64 	%rd1, [_Z10rgbd2pcKerPKtPK6uchar3P6float4P6uchar4iifffff_param_0];
	ld.param.u64 	%rd2, [_Z10rgbd2pcKerPKtPK6uchar3P6float4P6uchar4iifffff_param_1];
	ld.param.u64 	%rd3, [_Z10rgbd2pcKerPKtPK6uchar3P6float4P6uchar4iifffff_param_2];
	ld.param.u64 	%rd4, [_Z10rgbd2pcKerPKtPK6uchar3P6float4P6uchar4iifffff_param_3];
	ld.param.u32 	%r4, [_Z10rgbd2pcKerPKtPK6uchar3P6float4P6uchar4iifffff_param_4];
	ld.param.u32 	%r5, [_Z10rgbd2pcKerPKtPK6uchar3P6float4P6uchar4iifffff_param_5];
	ld.param.f32 	%f7, [_Z10rgbd2pcKerPKtPK6uchar3P6float4P6uchar4iifffff_param_6];
	ld.param.f32 	%f8, [_Z10rgbd2pcKerPKtPK6uchar3P6float4P6uchar4iifffff_param_7];
	ld.param.f32 	%f9, [_Z10rgbd2pcKerPKtPK6uchar3P6float4P6uchar4iifffff_param_8];
	ld.param.f32 	%f10, [_Z10rgbd2pcKerPKtPK6uchar3P6float4P6uchar4iifffff_param_9];
	ld.param.f32 	%f11, [_Z10rgbd2pcKerPKtPK6uchar3P6float4P6uchar4iifffff_param_10];
	mov.u32 	%r7, %ctaid.x;
	mov.u32 	%r8, %ntid.x;
	mov.u32 	%r9, %tid.x;
	mad.lo.s32 	%r1, %r7, %r8, %r9;
	mov.u32 	%r10, %ctaid.y;
	mov.u32 	%r11, %ntid.y;
	mov.u32 	%r12, %tid.y;
	mad.lo.s32 	%r13, %r10, %r11, %r12;
	setp.ge.s32 	%p1, %r1, %r4;
	setp.ge.s32 	%p2, %r13, %r5;
	or.pred  	%p3, %p1, %p2;
	@%p3 bra 	$L__BB0_4;
	cvta.to.global.u64 	%rd5, %rd1;
	mad.lo.s32 	%r3, %r4, %r13, %r1;
	mul.wide.s32 	%rd6, %r3, 2;
	add.s64 	%rd7, %rd5, %rd6;
	ld.global.nc.u16 	%rs1, [%rd7];
	cvt.rn.f32.u16 	%f13, %rs1;
	mul.f32 	%f1, %f11, %f13;
	setp.eq.s16 	%p4, %rs1, 0;
	mov.f32 	%f21, 0f7FC00000;
	mov.f32 	%f22, %f21;
	mov.f32 	%f23, %f21;
	@%p4 bra 	$L__BB0_3;
	cvt.rn.f32.s32 	%f14, %r1;
	sub.f32 	%f15, %f14, %f9;
	mul.f32 	%f16, %f15, %f1;
	div.rn.f32 	%f23, %f16, %f7;
	cvt.rn.f32.u32 	%f17, %r13;
	sub.f32 	%f18, %f17, %f10;
	mul.f32 	%f19, %f18, %f1;
	div.rn.f32 	%f22, %f19, %f8;
	mov.f32 	%f21, %f1;
$L__BB0_3:
	cvta.to.global.u64 	%rd8, %rd3;
	mul.wide.s32 	%rd9, %r3, 16;
	add.s64 	%rd10, %rd8, %rd9;
	mov.f32 	%f20, 0f3F800000;
	st.global.v4.f32 	[%rd10], {%f23, %f22, %f21, %f20};
	cvta.to.global.u64 	%rd11, %rd2;
	mul.wide.s32 	%rd12, %r3, 3;
	add.s64 	%rd13, %rd11, %rd12;
	cvta.to.global.u64 	%rd14, %rd4;
	mul.wide.s32 	%rd15, %r3, 4;
	add.s64 	%rd16, %rd14, %rd15;
	ld.global.nc.u8 	%rs2, [%rd13+1];
	cvt.u32.u8 	%r14, %rs2;
	ld.global.nc.u8 	%rs3, [%rd13];
	cvt.u32.u8 	%r15, %rs3;
	prmt.b32 	%r16, %r15, %r14, 0x3340U;
	ld.global.nc.u8 	%rs4, [%rd13+2];
	cvt.u32.u8 	%r17, %rs4;
	prmt.b32 	%r18, %r17, 65535, 0x3340U;
	prmt.b32 	%r19, %r16, %r18, 0x5410U;
	st.global.u32 	[%rd16], %r19;
$L__BB0_4:
	ret;

}


// ===== COMPILED SASS (sm_100) =====

	.target	sm_100

	.elftype	@"ET_EXEC"


//--------------------- .note.nv.tkinfo           --------------------------
	.section	.note.nv.tkinfo,"",@"SHT_NOTE"
	.sectionflags	@"SHF_NOTE_NV_TKINFO"
	.tkinfo
        /*0018*/ 	.word	0x00000002
        /*0030*/ 	.string	""
        /*0030*/ 	.string	"ptxas"
        /*0030*/ 	.string	"Cuda compilation tools, release 13.0, V13.0.88"
        /*0030*/ 	.string	"Build cuda_13.0.r13.0/compiler.36424714_0"
        /*0030*/ 	.string	"-arch sm_100 -m 64 "



//--------------------- .note.nv.cuinfo           --------------------------
	.section	.note.nv.cuinfo,"",@"SHT_NOTE"
	.sectionflags	@"SHF_NOTE_NV_CUINFO"
        /*0018*/ 	.short	0x0002
        /*001a*/ 	.short	0x0064
        /*001c*/ 	.short	0x0082
	.zero		2


//--------------------- .nv.info                  --------------------------
	.section	.nv.info,"",@"SHT_CUDA_INFO"
	.align	4


	//----- nvinfo : EIATTR_REGCOUNT
	.align		4
        /*0000*/ 	.byte	0x04, 0x2f
        /*0002*/ 	.short	(.L_1 - .L_0)
	.align		4
.L_0:
        /*0004*/ 	.word	index@(_Z10rgbd2pcKerPKtPK6uchar3P6float4P6uchar4iifffff)
        /*0008*/ 	.word	0x00000013


	//----- nvinfo : EIATTR_FRAME_SIZE
	.align		4
.L_1:
        /*000c*/ 	.byte	0x04, 0x11
        /*000e*/ 	.short	(.L_3 - .L_2)
	.align		4
.L_2:
        /*0010*/ 	.word	index@($__internal_0_$__cuda_sm3x_div_rn_noftz_f32_slowpath)
        /*0014*/ 	.word	0x00000000


	//----- nvinfo : EIATTR_FRAME_SIZE
	.align		4
.L_3:
        /*0018*/ 	.byte	0x04, 0x11
        /*001a*/ 	.short	(.L_5 - .L_4)
	.align		4
.L_4:
        /*001c*/ 	.word	index@(_Z10rgbd2pcKerPKtPK6uchar3P6float4P6uchar4iifffff)
        /*0020*/ 	.word	0x00000000


	//----- nvinfo : EIATTR_MIN_STACK_SIZE
	.align		4
.L_5:
        /*0024*/ 	.byte	0x04, 0x12
        /*0026*/ 	.short	(.L_7 - .L_6)
	.align		4
.L_6:
        /*0028*/ 	.word	index@(_Z10rgbd2pcKerPKtPK6uchar3P6float4P6uchar4iifffff)
        /*002c*/ 	.word	0x00000000
.L_7:


//--------------------- .nv.compat                --------------------------
	.section	.nv.compat,"",@"SHT_CUDA_COMPAT_INFO"
	.align	4
        /*0000*/ 	.byte	0x02, 0x09, 0x00, 0x00, 0x02, 0x02, 0x01, 0x00, 0x02, 0x05, 0x05, 0x00, 0x03, 0x07, 0x01, 0x01
        /*0010*/ 	.byte	0x02, 0x03, 0x00, 0x00, 0x02, 0x06, 0x01, 0x00, 0x04, 0x0b, 0x08, 0x00, 0x01, 0x00, 0x00, 0x00
        /*0020*/ 	.byte	0x00, 0x00, 0x00, 0x00


//--------------------- .nv.info._Z10rgbd2pcKerPKtPK6uchar3P6float4P6uchar4iifffff --------------------------
	.section	.nv.info._Z10rgbd2pcKerPKtPK6uchar3P6float4P6uchar4iifffff,"",@"SHT_CUDA_INFO"
	.sectionflags	@""
	.align	4


	//----- nvinfo : EIATTR_CUDA_API_VERSION
	.align		4
        /*0000*/ 	.byte	0x04, 0x37
        /*0002*/ 	.short	(.L_9 - .L_8)
.L_8:
        /*0004*/ 	.word	0x00000082


	//----- nvinfo : EIATTR_KPARAM_INFO
	.align		4
.L_9:
        /*0008*/ 	.byte	0x04, 0x17
        /*000a*/ 	.short	(.L_11 - .L_10)
.L_10:
        /*000c*/ 	.word	0x00000000
        /*0010*/ 	.short	0x000a
        /*0012*/ 	.short	0x0038
        /*0014*/ 	.byte	0x00, 0xf0, 0x11, 0x00


	//----- nvinfo : EIATTR_KPARAM_INFO
	.align		4
.L_11:
        /*0018*/ 	.byte	0x04, 0x17
        /*001a*/ 	.short	(.L_13 - .L_12)
.L_12:
        /*001c*/ 	.word	0x00000000
        /*0020*/ 	.short	0x0009
        /*0022*/ 	.short	0x0034
        /*0024*/ 	.byte	0x00, 0xf0, 0x11, 0x00


	//----- nvinfo : EIATTR_KPARAM_INFO
	.align		4
.L_13:
        /*0028*/ 	.byte	0x04, 0x17
        /*002a*/ 	.short	(.L_15 - .L_14)
.L_14:
        /*002c*/ 	.word	0x00000000
        /*0030*/ 	.short	0x0008
        /*0032*/ 	.short	0x0030
        /*0034*/ 	.byte	0x00, 0xf0, 0x11, 0x00


	//----- nvinfo : EIATTR_KPARAM_INFO
	.align		4
.L_15:
        /*0038*/ 	.byte	0x04, 0x17
        /*003a*/ 	.short	(.L_17 - .L_16)
.L_16:
        /*003c*/ 	.word	0x00000000
        /*0040*/ 	.short	0x0007
        /*0042*/ 	.short	0x002c
        /*0044*/ 	.byte	0x00, 0xf0, 0x11, 0x00


	//----- nvinfo : EIATTR_KPARAM_INFO
	.align		4
.L_17:
        /*0048*/ 	.byte	0x04, 0x17
        /*004a*/ 	.short	(.L_19 - .L_18)
.L_18:
        /*004c*/ 	.word	0x00000000
        /*0050*/ 	.short	0x0006
        /*0052*/ 	.short	0x0028
        /*0054*/ 	.byte	0x00, 0xf0, 0x11, 0x00


	//----- nvinfo : EIATTR_KPARAM_INFO
	.align		4
.L_19:
        /*0058*/ 	.byte	0x04, 0x17
        /*005a*/ 	.short	(.L_21 - .L_20)
.L_20:
        /*005c*/ 	.word	0x00000000
        /*0060*/ 	.short	0x0005
        /*0062*/ 	.short	0x0024
        /*0064*/ 	.byte	0x00, 0xf0, 0x11, 0x00


	//----- nvinfo : EIATTR_KPARAM_INFO
	.align		4
.L_21:
        /*0068*/ 	.byte	0x04, 0x17
        /*006a*/ 	.short	(.L_23 - .L_22)
.L_22:
        /*006c*/ 	.word	0x00000000
        /*0070*/ 	.short	0x0004
        /*0072*/ 	.short	0x0020
        /*0074*/ 	.byte	0x00, 0xf0, 0x11, 0x00


	//----- nvinfo : EIATTR_KPARAM_INFO
	.align		4
.L_23:
        /*0078*/ 	.byte	0x04, 0x17
        /*007a*/ 	.short	(.L_25 - .L_24)
.L_24:
        /*007c*/ 	.word	0x00000000
        /*0080*/ 	.short	0x0003
        /*0082*/ 	.short	0x0018
        /*0084*/ 	.byte	0x00, 0xf5, 0x21, 0x00


	//----- nvinfo : EIATTR_KPARAM_INFO
	.align		4
.L_25:
        /*0088*/ 	.byte	0x04, 0x17
        /*008a*/ 	.short	(.L_27 - .L_26)
.L_26:
        /*008c*/ 	.word	0x00000000
        /*0090*/ 	.short	0x0002
        /*0092*/ 	.short	0x0010
        /*0094*/ 	.byte	0x00, 0xf5, 0x21, 0x00


	//----- nvinfo : EIATTR_KPARAM_INFO
	.align		4
.L_27:
        /*0098*/ 	.byte	0x04, 0x17
        /*009a*/ 	.short	(.L_29 - .L_28)
.L_28:
        /*009c*/ 	.word	0x00000000
        /*00a0*/ 	.short	0x0001
        /*00a2*/ 	.short	0x0008
        /*00a4*/ 	.byte	0x00, 0xf5, 0x21, 0x00


	//----- nvinfo : EIATTR_KPARAM_INFO
	.align		4
.L_29:
        /*00a8*/ 	.byte	0x04, 0x17
        /*00aa*/ 	.short	(.L_31 - .L_30)
.L_30:
        /*00ac*/ 	.word	0x00000000
        /*00b0*/ 	.short	0x0000
        /*00b2*/ 	.short	0x0000
        /*00b4*/ 	.byte	0x00, 0xf5, 0x21, 0x00


	//----- nvinfo : EIATTR_SPARSE_MMA_MASK
	.align		4
.L_31:
        /*00b8*/ 	.byte	0x03, 0x50
        /*00ba*/ 	.short	0x0000


	//----- nvinfo : EIATTR_MAXREG_COUNT
	.align		4
        /*00bc*/ 	.byte	0x03, 0x1b
        /*00be*/ 	.short	0x00ff


	//----- nvinfo : EIATTR_MERCURY_ISA_VERSION
	.align		4
        /*00c0*/ 	.byte	0x03, 0x5f
        /*00c2*/ 	.short	0x0101


	//----- nvinfo : EIATTR_VRC_CTA_INIT_COUNT
	.align		4
        /*00c4*/ 	.byte	0x02, 0x4a
	.zero		1
	.zero		1


	//----- nvinfo : EIATTR_EXIT_INSTR_OFFSETS
	.align		4
        /*00c8*/ 	.byte	0x04, 0x1c
        /*00ca*/ 	.short	(.L_33 - .L_32)


	//   ....[0]....
.L_32:
        /*00cc*/ 	.word	0x000000c0


	//   ....[1]....
        /*00d0*/ 	.word	0x00000560


	//----- nvinfo : EIATTR_CRS_STACK_SIZE
	.align		4
.L_33:
        /*00d4*/ 	.byte	0x04, 0x1e
        /*00d6*/ 	.short	(.L_35 - .L_34)
.L_34:
        /*00d8*/ 	.word	0x00000000


	//----- nvinfo : EIATTR_CBANK_PARAM_SIZE
	.align		4
.L_35:
        /*00dc*/ 	.byte	0x03, 0x19
        /*00de*/ 	.short	0x003c


	//----- nvinfo : EIATTR_PARAM_CBANK
	.align		4
        /*00e0*/ 	.byte	0x04, 0x0a
        /*00e2*/ 	.short	(.L_37 - .L_36)
	.align		4
.L_36:
        /*00e4*/ 	.word	index@(.nv.constant0._Z10rgbd2pcKerPKtPK6uchar3P6float4P6uchar4iifffff)
        /*00e8*/ 	.short	0x0380
        /*00ea*/ 	.short	0x003c


	//----- nvinfo : EIATTR_SW_WAR
	.align		4
.L_37:
        /*00ec*/ 	.byte	0x04, 0x36
        /*00ee*/ 	.short	(.L_39 - .L_38)
.L_38:
        /*00f0*/ 	.word	0x00000008
.L_39:


//--------------------- .nv.callgraph             --------------------------
	.section	.nv.callgraph,"",@"SHT_CUDA_CALLGRAPH"
	.align	4
	.sectionentsize	8
	.align		4
        /*0000*/ 	.word	0x00000000
	.align		4
        /*0004*/ 	.word	0xffffffff
	.align		4
        /*0008*/ 	.word	0x00000000
	.align		4
        /*000c*/ 	.word	0xfffffffe
	.align		4
        /*0010*/ 	.word	0x00000000
	.align		4
        /*0014*/ 	.word	0xfffffffd
	.align		4
        /*0018*/ 	.word	0x00000000
	.align		4
        /*001c*/ 	.word	0xfffffffc


//--------------------- .text._Z10rgbd2pcKerPKtPK6uchar3P6float4P6uchar4iifffff --------------------------
	.section	.text._Z10rgbd2pcKerPKtPK6uchar3P6float4P6uchar4iifffff,"ax",@progbits
	.align	128
        .global         _Z10rgbd2pcKerPKtPK6uchar3P6float4P6uchar4iifffff
        .type           _Z10rgbd2pcKerPKtPK6uchar3P6float4P6uchar4iifffff,@function
        .size           _Z10rgbd2pcKerPKtPK6uchar3P6float4P6uchar4iifffff,(.L_x_18 - _Z10rgbd2pcKerPKtPK6uchar3P6float4P6uchar4iifffff)
        .other          _Z10rgbd2pcKerPKtPK6uchar3P6float4P6uchar4iifffff,@"STO_CUDA_ENTRY STV_DEFAULT"
_Z10rgbd2pcKerPKtPK6uchar3P6float4P6uchar4iifffff:
.text._Z10rgbd2pcKerPKtPK6uchar3P6float4P6uchar4iifffff:
[----:B------:R-:W-:Y:S01]  /*0000*/  LDC R1, c[0x0][0x37c] ;  /* 0x0000df00ff017b82 */ /* 0x000fe20000000800 */
[----:B------:R-:W0:Y:S07]  /*0010*/  S2R R2, SR_TID.Y ;  /* 0x0000000000027919 */ /* 0x000e2e0000002200 */
[----:B------:R-:W1:Y:S01]  /*0020*/  LDC R0, c[0x0][0x360] ;  /* 0x0000d800ff007b82 */ /* 0x000e620000000800 */
[----:B------:R-:W2:Y:S01]  /*0030*/  LDCU.64 UR6, c[0x0][0x3a0] ;  /* 0x00007400ff0677ac */ /* 0x000ea20008000a00 */
[----:B------:R-:W1:Y:S06]  /*0040*/  S2R R3, SR_TID.X ;  /* 0x0000000000037919 */ /* 0x000e6c0000002100 */
[----:B------:R-:W0:Y:S08]  /*0050*/  S2UR UR5, SR_CTAID.Y ;  /* 0x00000000000579c3 */ /* 0x000e300000002600 */
[----:B------:R-:W0:Y:S08]  /*0060*/  LDC R7, c[0x0][0x364] ;  /* 0x0000d900ff077b82 */ /* 0x000e300000000800 */
[----:B------:R-:W1:Y:S01]  /*0070*/  S2UR UR4, SR_CTAID.X ;  /* 0x00000000000479c3 */ /* 0x000e620000002500 */
[----:B0-----:R-:W-:-:S05]  /*0080*/  IMAD R7, R7, UR5, R2 ;  /* 0x0000000507077c24 */ /* 0x001fca000f8e0202 */
[----:B--2---:R-:W-:Y:S01]  /*0090*/  ISETP.GE.AND P0, PT, R7, UR7, PT ;  /* 0x0000000707007c0c */ /* 0x004fe2000bf06270 */
[----:B-1----:R-:W-:-:S05]  /*00a0*/  IMAD R0, R0, UR4, R3 ;  /* 0x0000000400007c24 */ /* 0x002fca000f8e0203 */
[----:B------:R-:W-:-:S13]  /*00b0*/  ISETP.GE.OR P0, PT, R0, UR6, P0 ;  /* 0x0000000600007c0c */ /* 0x000fda0008706670 */
[----:B------:R-:W-:Y:S05]  /*00c0*/  @P0 EXIT ;  /* 0x000000000000094d */ /* 0x000fea0003800000 */
[----:B------:R-:W0:Y:S01]  /*00d0*/  LDC.64 R10, c[0x0][0x380] ;  /* 0x0000e000ff0a7b82 */ /* 0x000e220000000a00 */
[----:B------:R-:W1:Y:S01]  /*00e0*/  LDCU.64 UR4, c[0x0][0x358] ;  /* 0x00006b00ff0477ac */ /* 0x000e620008000a00 */
[----:B------:R-:W-:Y:S01]  /*00f0*/  IMAD R2, R7, UR6, R0 ;  /* 0x0000000607027c24 */ /* 0x000fe2000f8e0200 */
[----:B------:R-:W2:Y:S03]  /*0100*/  LDCU UR6, c[0x0][0x3b8] ;  /* 0x00007700ff0677ac */ /* 0x000ea60008000800 */
[----:B0-----:R-:W-:-:S06]  /*0110*/  IMAD.WIDE R10, R2, 0x2, R10 ;  /* 0x00000002020a7825 */ /* 0x001fcc00078e020a */
[----:B-1----:R-:W3:Y:S01]  /*0120*/  LDG.E.U16.CONSTANT R10, desc[UR4][R10.64] ;  /* 0x000000040a0a7981 */ /* 0x002ee2000c1e9500 */
[----:B------:R-:W-:Y:S01]  /*0130*/  BSSY.RECONVERGENT B0, `(.L_x_0) ;  /* 0x0000031000007945 */ /* 0x000fe20003800200 */
[----:B------:R-:W-:Y:S02]  /*0140*/  IMAD.MOV.U32 R6, RZ, RZ, 0x7fc00000 ;  /* 0x7fc00000ff067424 */ /* 0x000fe400078e00ff */
[----:B------:R-:W-:Y:S02]  /*0150*/  IMAD.MOV.U32 R5, RZ, RZ, 0x7fc00000 ;  /* 0x7fc00000ff057424 */ /* 0x000fe400078e00ff */
[----:B------:R-:W-:Y:S01]  /*0160*/  IMAD.MOV.U32 R4, RZ, RZ, 0x7fc00000 ;  /* 0x7fc00000ff047424 */ /* 0x000fe200078e00ff */
[----:B---3--:R-:W2:Y:S01]  /*0170*/  I2F.U16 R8, R10 ;  /* 0x0000000a00087306 */ /* 0x008ea20000101000 */
[----:B------:R-:W-:Y:S01]  /*0180*/  ISETP.NE.AND P0, PT, R10, RZ, PT ;  /* 0x000000ff0a00720c */ /* 0x000fe20003f05270 */
[----:B--2---:R-:W-:-:S12]  /*0190*/  FMUL R8, R8, UR6 ;  /* 0x0000000608087c20 */ /* 0x004fd80008400000 */
[----:B------:R-:W-:Y:S05]  /*01a0*/  @!P0 BRA `(.L_x_1) ;  /* 0x0000000000a48947 */ /* 0x000fea0003800000 */
[----:B------:R-:W0:Y:S01]  /*01b0*/  LDC R9, c[0x0][0x3a8] ;  /* 0x0000ea00ff097b82 */ /* 0x000e220000000800 */
[----:B------:R-:W1:Y:S01]  /*01c0*/  LDCU UR6, c[0x0][0x3b0] ;  /* 0x00007600ff0677ac */ /* 0x000e620008000800 */
[----:B------:R-:W-:Y:S01]  /*01d0*/  I2FP.F32.S32 R0, R0 ;  /* 0x0000000000007245 */ /* 0x000fe20000201400 */
[----:B------:R-:W-:Y:S04]  /*01e0*/  BSSY.RECONVERGENT B1, `(.L_x_2) ;  /* 0x0000010000017945 */ /* 0x000fe80003800200 */
[----:B-1----:R-:W-:-:S04]  /*01f0*/  FADD R3, R0, -UR6 ;  /* 0x8000000600037e21 */ /* 0x002fc80008000000 */
[----:B------:R-:W-:Y:S01]  /*0200*/  FMUL R0, R8, R3 ;  /* 0x0000000308007220 */ /* 0x000fe20000400000 */
[----:B0-----:R-:W0:Y:S08]  /*0210*/  MUFU.RCP R4, R9 ;  /* 0x0000000900047308 */ /* 0x001e300000001000 */
[----:B------:R-:W1:Y:S01]  /*0220*/  FCHK P0, R0, R9 ;  /* 0x0000000900007302 */ /* 0x000e620000000000 */
[----:B0-----:R-:W-:-:S04]  /*0230*/  FFMA R5, R4, -R9, 1 ;  /* 0x3f80000004057423 */ /* 0x001fc80000000809 */
[----:B------:R-:W-:-:S04]  /*0240*/  FFMA R5, R4, R5, R4 ;  /* 0x0000000504057223 */ /* 0x000fc80000000004 */
[----:B------:R-:W-:-:S04]  /*0250*/  FFMA R3, R0, R5, RZ ;  /* 0x0000000500037223 */ /* 0x000fc800000000ff */
[----:B------:R-:W-:-:S04]  /*0260*/  FFMA R4, R3, -R9, R0 ;  /* 0x8000000903047223 */ /* 0x000fc80000000000 */
[----:B------:R-:W-:Y:S01]  /*0270*/  FFMA R4, R5, R4, R3 ;  /* 0x0000000405047223 */ /* 0x000fe20000000003 */
[----:B-1----:R-:W-:Y:S06]  /*0280*/  @!P0 BRA `(.L_x_3) ;  /* 0x0000000000148947 */ /* 0x002fec0003800000 */
[----:B------:R-:W0:Y:S01]  /*0290*/  LDCU UR6, c[0x0][0x3a8] ;  /* 0x00007500ff0677ac */ /* 0x000e220008000800 */
[----:B------:R-:W-:Y:S01]  /*02a0*/  MOV R6, 0x2d0 ;  /* 0x000002d000067802 */ /* 0x000fe20000000f00 */
[----:B0-----:R-:W-:-:S07]  /*02b0*/  IMAD.U32 R3, RZ, RZ, UR6 ;  /* 0x00000006ff037e24 */ /* 0x001fce000f8e00ff */
[----:B------:R-:W-:Y:S05]  /*02c0*/  CALL.REL.NOINC `($__internal_0_$__cuda_sm3x_div_rn_noftz_f32_slowpath) ;  /* 0x0000000000a87944 */ /* 0x000fea0003c00000 */
[----:B------:R-:W-:-:S07]  /*02d0*/  IMAD.MOV.U32 R4, RZ, RZ, R0 ;  /* 0x000000ffff047224 */ /* 0x000fce00078e0000 */
.L_x_3:
[----:B------:R-:W-:Y:S05]  /*02e0*/  BSYNC.RECONVERGENT B1 ;  /* 0x0000000000017941 */ /* 0x000fea0003800200 */
.L_x_2:
[----:B------:R-:W0:Y:S01]  /*02f0*/  LDC R9, c[0x0][0x3ac] ;  /* 0x0000eb00ff097b82 */ /* 0x000e220000000800 */
[----:B------:R-:W1:Y:S01]  /*0300*/  LDCU UR6, c[0x0][0x3b4] ;  /* 0x00007680ff0677ac */ /* 0x000e620008000800 */
[----:B------:R-:W-:Y:S01]  /*0310*/  I2FP.F32.U32 R7, R7 ;  /* 0x0000000700077245 */ /* 0x000fe20000201000 */
        /* <DEDUP_REMOVED lines=15> */
[----:B------:R-:W-:-:S07]  /*0410*/  MOV R5, R0 ;  /* 0x0000000000057202 */ /* 0x000fce0000000f00 */
.L_x_5:
[----:B------:R-:W-:Y:S05]  /*0420*/  BSYNC.RECONVERGENT B1 ;  /* 0x0000000000017941 */ /* 0x000fea0003800200 */
.L_x_4:
[----:B------:R-:W-:-:S07]  /*0430*/  IMAD.MOV.U32 R6, RZ, RZ, R8 ;  /* 0x000000ffff067224 */ /* 0x000fce00078e0008 */
.L_x_1:
[----:B------:R-:W-:Y:S05]  /*0440*/  BSYNC.RECONVERGENT B0 ;  /* 0x0000000000007941 */ /* 0x000fea0003800200 */
.L_x_0:
[----:B------:R-:W0:Y:S08]  /*0450*/  LDC.64 R10, c[0x0][0x388] ;  /* 0x0000e200ff0a7b82 */ /* 0x000e300000000a00 */
[----:B------:R-:W1:Y:S08]  /*0460*/  LDC.64 R8, c[0x0][0x390] ;  /* 0x0000e400ff087b82 */ /* 0x000e700000000a00 */
[----:B------:R-:W2:Y:S01]  /*0470*/  LDC.64 R12, c[0x0][0x398] ;  /* 0x0000e600ff0c7b82 */ /* 0x000ea20000000a00 */
[----:B0-----:R-:W-:-:S05]  /*0480*/  IMAD.WIDE R10, R2, 0x3, R10 ;  /* 0x00000003020a7825 */ /* 0x001fca00078e020a */
[----:B------:R-:W3:Y:S04]  /*0490*/  LDG.E.U8.CONSTANT R0, desc[UR4][R10.64+0x1] ;  /* 0x000001040a007981 */ /* 0x000ee8000c1e9100 */
[----:B------:R-:W3:Y:S04]  /*04a0*/  LDG.E.U8.CONSTANT R3, desc[UR4][R10.64] ;  /* 0x000000040a037981 */ /* 0x000ee8000c1e9100 */
[----:B------:R-:W4:Y:S01]  /*04b0*/  LDG.E.U8.CONSTANT R7, desc[UR4][R10.64+0x2] ;  /* 0x000002040a077981 */ /* 0x000f22000c1e9100 */
[----:B------:R-:W-:Y:S01]  /*04c0*/  UMOV UR6, 0x3340 ;  /* 0x0000334000067882 */ /* 0x000fe20000000000 */
[----:B-1----:R-:W-:-:S04]  /*04d0*/  IMAD.WIDE R8, R2, 0x10, R8 ;  /* 0x0000001002087825 */ /* 0x002fc800078e0208 */
[----:B------:R-:W-:Y:S01]  /*04e0*/  IMAD.U32 R14, RZ, RZ, UR6 ;  /* 0x00000006ff0e7e24 */ /* 0x000fe2000f8e00ff */
[----:B---3--:R-:W-:Y:S01]  /*04f0*/  PRMT R0, R3, 0x3340, R0 ;  /* 0x0000334003007816 */ /* 0x008fe20000000000 */
[----:B--2---:R-:W-:-:S03]  /*0500*/  IMAD.WIDE R2, R2, 0x4, R12 ;  /* 0x0000000402027825 */ /* 0x004fc600078e020c */
[----:B----4-:R-:W-:-:S04]  /*0510*/  PRMT R7, R7, R14, 0xffff ;  /* 0x0000ffff07077416 */ /* 0x010fc8000000000e */
[----:B------:R-:W-:Y:S01]  /*0520*/  PRMT R15, R0, 0x5410, R7 ;  /* 0x00005410000f7816 */ /* 0x000fe20000000007 */
[----:B------:R-:W-:-:S05]  /*0530*/  IMAD.MOV.U32 R7, RZ, RZ, 0x3f800000 ;  /* 0x3f800000ff077424 */ /* 0x000fca00078e00ff */
[----:B------:R-:W-:Y:S04]  /*0540*/  STG.E.128 desc[UR4][R8.64], R4 ;  /* 0x0000000408007986 */ /* 0x000fe8000c101d04 */
[----:B------:R-:W-:Y:S01]  /*0550*/  STG.E desc[UR4][R2.64], R15 ;  /* 0x0000000f02007986 */ /* 0x000fe2000c101904 */
[----:B------:R-:W-:Y:S05]  /*0560*/  EXIT ;  /* 0x000000000000794d */ /* 0x000fea0003800000 */
        .weak           $__internal_0_$__cuda_sm3x_div_rn_noftz_f32_slowpath
        .type           $__internal_0_$__cuda_sm3x_div_rn_noftz_f32_slowpath,@function
        .size           $__internal_0_$__cuda_sm3x_div_rn_noftz_f32_slowpath,(.L_x_18 - $__internal_0_$__cuda_sm3x_div_rn_noftz_f32_slowpath)
$__internal_0_$__cuda_sm3x_div_rn_noftz_f32_slowpath:
[----:B------:R-:W-:Y:S01]  /*0570*/  SHF.R.U32.HI R9, RZ, 0x17, R3 ;  /* 0x00000017ff097819 */ /* 0x000fe20000011603 */
[----:B------:R-:W-:Y:S01]  /*0580*/  BSSY.RECONVERGENT B2, `(.L_x_6) ;  /* 0x0000062000027945 */ /* 0x000fe20003800200 */
[----:B------:R-:W-:Y:S02]  /*0590*/  SHF.R.U32.HI R5, RZ, 0x17, R0 ;  /* 0x00000017ff057819 */ /* 0x000fe40000011600 */
[----:B------:R-:W-:Y:S02]  /*05a0*/  LOP3.LUT R14, R9, 0xff, RZ, 0xc0, !PT ;  /* 0x000000ff090e7812 */ /* 0x000fe400078ec0ff */
[----:B------:R-:W-:-:S03]  /*05b0*/  LOP3.LUT R12, R5, 0xff, RZ, 0xc0, !PT ;  /* 0x000000ff050c7812 */ /* 0x000fc600078ec0ff */
[----:B------:R-:W-:Y:S02]  /*05c0*/  VIADD R10, R14, 0xffffffff ;  /* 0xffffffff0e0a7836 */ /* 0x000fe40000000000 */
[----:B------:R-:W-:-:S03]  /*05d0*/  VIADD R9, R12, 0xffffffff ;  /* 0xffffffff0c097836 */ /* 0x000fc60000000000 */
[----:B------:R-:W-:-:S04]  /*05e0*/  ISETP.GT.U32.AND P0, PT, R10, 0xfd, PT ;  /* 0x000000fd0a00780c */ /* 0x000fc80003f04070 */
[----:B------:R-:W-:-:S13]  /*05f0*/  ISETP.GT.U32.OR P0, PT, R9, 0xfd, P0 ;  /* 0x000000fd0900780c */ /* 0x000fda0000704470 */
[----:B------:R-:W-:Y:S01]  /*0600*/  @!P0 MOV R5, RZ ;  /* 0x000000ff00058202 */ /* 0x000fe20000000f00 */
[----:B------:R-:W-:Y:S06]  /*0610*/  @!P0 BRA `(.L_x_7) ;  /* 0x00000000005c8947 */ /* 0x000fec0003800000 */
[----:B------:R-:W-:Y:S02]  /*0620*/  FSETP.GTU.FTZ.AND P0, PT, |R0|, +INF , PT ;  /* 0x7f8000000000780b */ /* 0x000fe40003f1c200 */
[----:B------:R-:W-:-:S04]  /*0630*/  FSETP.GTU.FTZ.AND P1, PT, |R3|, +INF , PT ;  /* 0x7f8000000300780b */ /* 0x000fc80003f3c200 */
[----:B------:R-:W-:-:S13]  /*0640*/  PLOP3.LUT P0, PT, P0, P1, PT, 0xf8, 0x8f ;  /* 0x00000000008f781c */ /* 0x000fda0000703f70 */
[----:B------:R-:W-:Y:S05]  /*0650*/  @P0 BRA `(.L_x_8) ;  /* 0x00000004004c0947 */ /* 0x000fea0003800000 */
[----:B------:R-:W-:-:S13]  /*0660*/  LOP3.LUT P0, RZ, R3, 0x7fffffff, R0, 0xc8, !PT ;  /* 0x7fffffff03ff7812 */ /* 0x000fda000780c800 */
[----:B------:R-:W-:Y:S05]  /*0670*/  @!P0 BRA `(.L_x_9) ;  /* 0x00000004003c8947 */ /* 0x000fea0003800000 */
[C---:B------:R-:W-:Y:S02]  /*0680*/  FSETP.NEU.FTZ.AND P2, PT, |R0|.reuse, +INF , PT ;  /* 0x7f8000000000780b */ /* 0x040fe40003f5d200 */
[----:B------:R-:W-:Y:S02]  /*0690*/  FSETP.NEU.FTZ.AND P1, PT, |R3|, +INF , PT ;  /* 0x7f8000000300780b */ /* 0x000fe40003f3d200 */
[----:B------:R-:W-:-:S11]  /*06a0*/  FSETP.NEU.FTZ.AND P0, PT, |R0|, +INF , PT ;  /* 0x7f8000000000780b */ /* 0x000fd60003f1d200 */
[----:B------:R-:W-:Y:S05]  /*06b0*/  @!P1 BRA !P2, `(.L_x_9) ;  /* 0x00000004002c9947 */ /* 0x000fea0005000000 */
[----:B------:R-:W-:-:S04]  /*06c0*/  LOP3.LUT P2, RZ, R0, 0x7fffffff, RZ, 0xc0, !PT ;  /* 0x7fffffff00ff7812 */ /* 0x000fc8000784c0ff */
[----:B------:R-:W-:-:S13]  /*06d0*/  PLOP3.LUT P1, PT, P1, P2, PT, 0x2f, 0xf2 ;  /* 0x0000000000f2781c */ /* 0x000fda0000f24577 */
[----:B------:R-:W-:Y:S05]  /*06e0*/  @P1 BRA `(.L_x_10) ;  /* 0x0000000400181947 */ /* 0x000fea0003800000 */
[----:B------:R-:W-:-:S04]  /*06f0*/  LOP3.LUT P1, RZ, R3, 0x7fffffff, RZ, 0xc0, !PT ;  /* 0x7fffffff03ff7812 */ /* 0x000fc8000782c0ff */
[----:B------:R-:W-:-:S13]  /*0700*/  PLOP3.LUT P0, PT, P0, P1, PT, 0x2f, 0xf2 ;  /* 0x0000000000f2781c */ /* 0x000fda0000702577 */
[----:B------:R-:W-:Y:S05]  /*0710*/  @P0 BRA `(.L_x_11) ;  /* 0x0000000400000947 */ /* 0x000fea0003800000 */
[----:B------:R-:W-:Y:S02]  /*0720*/  ISETP.GE.AND P0, PT, R9, RZ, PT ;  /* 0x000000ff0900720c */ /* 0x000fe40003f06270 */
[----:B------:R-:W-:-:S11]  /*0730*/  ISETP.GE.AND P1, PT, R10, RZ, PT ;  /* 0x000000ff0a00720c */ /* 0x000fd60003f26270 */
[----:B------:R-:W-:Y:S02]  /*0740*/  @P0 IMAD.MOV.U32 R5, RZ, RZ, RZ ;  /* 0x000000ffff050224 */ /* 0x000fe400078e00ff */
[----:B------:R-:W-:Y:S01]  /*0750*/  @!P0 FFMA R0, R0, 1.84467440737095516160e+19, RZ ;  /* 0x5f80000000008823 */ /* 0x000fe200000000ff */
[----:B------:R-:W-:Y:S02]  /*0760*/  @!P0 IMAD.MOV.U32 R5, RZ, RZ, -0x40 ;  /* 0xffffffc0ff058424 */ /* 0x000fe400078e00ff */
[----:B------:R-:W-:Y:S02]  /*0770*/  @!P1 FFMA R3, R3, 1.84467440737095516160e+19, RZ ;  /* 0x5f80000003039823 */ /* 0x000fe400000000ff */
[----:B------:R-:W-:-:S07]  /*0780*/  @!P1 VIADD R5, R5, 0x40 ;  /* 0x0000004005059836 */ /* 0x000fce0000000000 */
.L_x_7:
[----:B------:R-:W-:Y:S01]  /*0790*/  LEA R10, R14, 0xc0800000, 0x17 ;  /* 0xc08000000e0a7811 */ /* 0x000fe200078eb8ff */
[----:B------:R-:W-:Y:S04]  /*07a0*/  BSSY.RECONVERGENT B3, `(.L_x_12) ;  /* 0x0000036000037945 */ /* 0x000fe80003800200 */
[----:B------:R-:W-:Y:S02]  /*07b0*/  IMAD.IADD R10, R3, 0x1, -R10 ;  /* 0x00000001030a7824 */ /* 0x000fe400078e0a0a */
[----:B------:R-:W-:Y:S02]  /*07c0*/  VIADD R3, R12, 0xffffff81 ;  /* 0xffffff810c037836 */ /* 0x000fe40000000000 */
[----:B------:R0:W1:Y:S01]  /*07d0*/  MUFU.RCP R9, R10 ;  /* 0x0000000a00097308 */ /* 0x0000620000001000 */
[----:B------:R-:W-:Y:S01]  /*07e0*/  FADD.FTZ R11, -R10, -RZ ;  /* 0x800000ff0a0b7221 */ /* 0x000fe20000010100 */
[C---:B------:R-:W-:Y:S01]  /*07f0*/  IMAD R0, R3.reuse, -0x800000, R0 ;  /* 0xff80000003007824 */ /* 0x040fe200078e0200 */
[----:B0-----:R-:W-:-:S04]  /*0800*/  IADD3 R10, PT, PT, R3, 0x7f, -R14 ;  /* 0x0000007f030a7810 */ /* 0x001fc80007ffe80e */
[----:B------:R-:W-:Y:S01]  /*0810*/  IADD3 R10, PT, PT, R10, R5, RZ ;  /* 0x000000050a0a7210 */ /* 0x000fe20007ffe0ff */
[----:B-1----:R-:W-:-:S04]  /*0820*/  FFMA R12, R9, R11, 1 ;  /* 0x3f800000090c7423 */ /* 0x002fc8000000000b */
[----:B------:R-:W-:-:S04]  /*0830*/  FFMA R16, R9, R12, R9 ;  /* 0x0000000c09107223 */ /* 0x000fc80000000009 */
[----:B------:R-:W-:-:S04]  /*0840*/  FFMA R9, R0, R16, RZ ;  /* 0x0000001000097223 */ /* 0x000fc800000000ff */
[----:B------:R-:W-:-:S04]  /*0850*/  FFMA R12, R11, R9, R0 ;  /* 0x000000090b0c7223 */ /* 0x000fc80000000000 */
[----:B------:R-:W-:-:S04]  /*0860*/  FFMA R9, R16, R12, R9 ;  /* 0x0000000c10097223 */ /* 0x000fc80000000009 */
[----:B------:R-:W-:-:S04]  /*0870*/  FFMA R12, R11, R9, R0 ;  /* 0x000000090b0c7223 */ /* 0x000fc80000000000 */
[----:B------:R-:W-:-:S05]  /*0880*/  FFMA R0, R16, R12, R9 ;  /* 0x0000000c10007223 */ /* 0x000fca0000000009 */
[----:B------:R-:W-:-:S04]  /*0890*/  SHF.R.U32.HI R3, RZ, 0x17, R0 ;  /* 0x00000017ff037819 */ /* 0x000fc80000011600 */
[----:B------:R-:W-:-:S05]  /*08a0*/  LOP3.LUT R3, R3, 0xff, RZ, 0xc0, !PT ;  /* 0x000000ff03037812 */ /* 0x000fca00078ec0ff */
[----:B------:R-:W-:-:S04]  /*08b0*/  IMAD.IADD R11, R3, 0x1, R10 ;  /* 0x00000001030b7824 */ /* 0x000fc800078e020a */
[----:B------:R-:W-:-:S05]  /*08c0*/  VIADD R3, R11, 0xffffffff ;  /* 0xffffffff0b037836 */ /* 0x000fca0000000000 */
[----:B------:R-:W-:-:S13]  /*08d0*/  ISETP.GE.U32.AND P0, PT, R3, 0xfe, PT ;  /* 0x000000fe0300780c */ /* 0x000fda0003f06070 */
[----:B------:R-:W-:Y:S05]  /*08e0*/  @!P0 BRA `(.L_x_13) ;  /* 0x0000000000808947 */ /* 0x000fea0003800000 */
[----:B------:R-:W-:-:S13]  /*08f0*/  ISETP.GT.AND P0, PT, R11, 0xfe, PT ;  /* 0x000000fe0b00780c */ /* 0x000fda0003f04270 */
[----:B------:R-:W-:Y:S05]  /*0900*/  @P0 BRA `(.L_x_14) ;  /* 0x00000000006c0947 */ /* 0x000fea0003800000 */
[----:B------:R-:W-:-:S13]  /*0910*/  ISETP.GE.AND P0, PT, R11, 0x1, PT ;  /* 0x000000010b00780c */ /* 0x000fda0003f06270 */
[----:B------:R-:W-:Y:S05]  /*0920*/  @P0 BRA `(.L_x_15) ;  /* 0x0000000000740947 */ /* 0x000fea0003800000 */
[----:B------:R-:W-:Y:S02]  /*0930*/  ISETP.GE.AND P0, PT, R11, -0x18, PT ;  /* 0xffffffe80b00780c */ /* 0x000fe40003f06270 */
[----:B------:R-:W-:-:S11]  /*0940*/  LOP3.LUT R0, R0, 0x80000000, RZ, 0xc0, !PT ;  /* 0x8000000000007812 */ /* 0x000fd600078ec0ff */
[----:B------:R-:W-:Y:S05]  /*0950*/  @!P0 BRA `(.L_x_15) ;  /* 0x0000000000688947 */ /* 0x000fea0003800000 */
[CCC-:B------:R-:W-:Y:S01]  /*0960*/  FFMA.RZ R3, R16.reuse, R12.reuse, R9.reuse ;  /* 0x0000000c10037223 */ /* 0x1c0fe2000000c009 */
[CCC-:B------:R-:W-:Y:S01]  /*0970*/  FFMA.RM R10, R16.reuse, R12.reuse, R9.reuse ;  /* 0x0000000c100a7223 */ /* 0x1c0fe20000004009 */
[C---:B------:R-:W-:Y:S02]  /*0980*/  ISETP.NE.AND P2, PT, R11.reuse, RZ, PT ;  /* 0x000000ff0b00720c */ /* 0x040fe40003f45270 */
[----:B------:R-:W-:Y:S02]  /*0990*/  ISETP.NE.AND P1, PT, R11, RZ, PT ;  /* 0x000000ff0b00720c */ /* 0x000fe40003f25270 */
[----:B------:R-:W-:Y:S01]  /*09a0*/  LOP3.LUT R5, R3, 0x7fffff, RZ, 0xc0, !PT ;  /* 0x007fffff03057812 */ /* 0x000fe200078ec0ff */
[----:B------:R-:W-:Y:S01]  /*09b0*/  FFMA.RP R3, R16, R12, R9 ;  /* 0x0000000c10037223 */ /* 0x000fe20000008009 */
[----:B------:R-:W-:Y:S02]  /*09c0*/  VIADD R12, R11, 0x20 ;  /* 0x000000200b0c7836 */ /* 0x000fe40000000000 */
[----:B------:R-:W-:Y:S01]  /*09d0*/  LOP3.LUT R5, R5, 0x800000, RZ, 0xfc, !PT ;  /* 0x0080000005057812 */ /* 0x000fe200078efcff */
[----:B------:R-:W-:Y:S01]  /*09e0*/  IMAD.MOV R9, RZ, RZ, -R11 ;  /* 0x000000ffff097224 */ /* 0x000fe200078e0a0b */
[----:B------:R-:W-:-:S02]  /*09f0*/  FSETP.NEU.FTZ.AND P0, PT, R3, R10, PT ;  /* 0x0000000a0300720b */ /* 0x000fc40003f1d000 */
[----:B------:R-:W-:Y:S02]  /*0a00*/  SHF.L.U32 R12, R5, R12, RZ ;  /* 0x0000000c050c7219 */ /* 0x000fe400000006ff */
[----:B------:R-:W-:Y:S02]  /*0a10*/  SEL R10, R9, RZ, P2 ;  /* 0x000000ff090a7207 */ /* 0x000fe40001000000 */
[----:B------:R-:W-:Y:S02]  /*0a20*/  ISETP.NE.AND P1, PT, R12, RZ, P1 ;  /* 0x000000ff0c00720c */ /* 0x000fe40000f25270 */
[----:B------:R-:W-:Y:S02]  /*0a30*/  SHF.R.U32.HI R10, RZ, R10, R5 ;  /* 0x0000000aff0a7219 */ /* 0x000fe40000011605 */
[----:B------:R-:W-:Y:S02]  /*0a40*/  PLOP3.LUT P0, PT, P0, P1, PT, 0xf8, 0x8f ;  /* 0x00000000008f781c */ /* 0x000fe40000703f70 */
[----:B------:R-:W-:-:S02]  /*0a50*/  SHF.R.U32.HI R12, RZ, 0x1, R10 ;  /* 0x00000001ff0c7819 */ /* 0x000fc4000001160a */
[----:B------:R-:W-:-:S04]  /*0a60*/  SEL R3, RZ, 0x1, !P0 ;  /* 0x00000001ff037807 */ /* 0x000fc80004000000 */
[----:B------:R-:W-:-:S04]  /*0a70*/  LOP3.LUT R3, R3, 0x1, R12, 0xf8, !PT ;  /* 0x0000000103037812 */ /* 0x000fc800078ef80c */
[----:B------:R-:W-:-:S04]  /*0a80*/  LOP3.LUT R3, R3, R10, RZ, 0xc0, !PT ;  /* 0x0000000a03037212 */ /* 0x000fc800078ec0ff */
[----:B------:R-:W-:-:S04]  /*0a90*/  IADD3 R3, PT, PT, R12, R3, RZ ;  /* 0x000000030c037210 */ /* 0x000fc80007ffe0ff */
[----:B------:R-:W-:Y:S01]  /*0aa0*/  LOP3.LUT R0, R3, R0, RZ, 0xfc, !PT ;  /* 0x0000000003007212 */ /* 0x000fe200078efcff */
[----:B------:R-:W-:Y:S06]  /*0ab0*/  BRA `(.L_x_15) ;  /* 0x0000000000107947 */ /* 0x000fec0003800000 */
.L_x_14:
[----:B------:R-:W-:-:S04]  /*0ac0*/  LOP3.LUT R0, R0, 0x80000000, RZ, 0xc0, !PT ;  /* 0x8000000000007812 */ /* 0x000fc800078ec0ff */
[----:B------:R-:W-:Y:S01]  /*0ad0*/  LOP3.LUT R0, R0, 0x7f800000, RZ, 0xfc, !PT ;  /* 0x7f80000000007812 */ /* 0x000fe200078efcff */
[----:B------:R-:W-:Y:S06]  /*0ae0*/  BRA `(.L_x_15) ;  /* 0x0000000000047947 */ /* 0x000fec0003800000 */
.L_x_13:
[----:B------:R-:W-:-:S07]  /*0af0*/  IMAD R0, R10, 0x800000, R0 ;  /* 0x008000000a007824 */ /* 0x000fce00078e0200 */
.L_x_15:
[----:B------:R-:W-:Y:S05]  /*0b00*/  BSYNC.RECONVERGENT B3 ;  /* 0x0000000000037941 */ /* 0x000fea0003800200 */
.L_x_12:
[----:B------:R-:W-:Y:S05]  /*0b10*/  BRA `(.L_x_16) ;  /* 0x0000000000207947 */ /* 0x000fea0003800000 */
.L_x_11:
[----:B------:R-:W-:-:S04]  /*0b20*/  LOP3.LUT R0, R3, 0x80000000, R0, 0x48, !PT ;  /* 0x8000000003007812 */ /* 0x000fc800078e4800 */
[----:B------:R-:W-:Y:S01]  /*0b30*/  LOP3.LUT R0, R0, 0x7f800000, RZ, 0xfc, !PT ;  /* 0x7f80000000007812 */ /* 0x000fe200078efcff */
[----:B------:R-:W-:Y:S06]  /*0b40*/  BRA `(.L_x_16) ;  /* 0x0000000000147947 */ /* 0x000fec0003800000 */
.L_x_10:
[----:B------:R-:W-:Y:S01]  /*0b50*/  LOP3.LUT R0, R3, 0x80000000, R0, 0x48, !PT ;  /* 0x8000000003007812 */ /* 0x000fe200078e4800 */
[----:B------:R-:W-:Y:S06]  /*0b60*/  BRA `(.L_x_16) ;  /* 0x00000000000c7947 */ /* 0x000fec0003800000 */
.L_x_9:
[----:B------:R-:W0:Y:S01]  /*0b70*/  MUFU.RSQ R0, -QNAN ;  /* 0xffc0000000007908 */ /* 0x000e220000001400 */
[----:B------:R-:W-:Y:S05]  /*0b80*/  BRA `(.L_x_16) ;  /* 0x0000000000047947 */ /* 0x000fea0003800000 */
.L_x_8:
[----:B------:R-:W-:-:S07]  /*0b90*/  FADD.FTZ R0, R0, R3 ;  /* 0x0000000300007221 */ /* 0x000fce0000010000 */
.L_x_16:
[----:B------:R-:W-:Y:S05]  /*0ba0*/  BSYNC.RECONVERGENT B2 ;  /* 0x0000000000027941 */ /* 0x000fea0003800200 */
.L_x_6:
[----:B------:R-:W-:Y:S02]  /*0bb0*/  IMAD.MOV.U32 R10, RZ, RZ, R6 ;  /* 0x000000ffff0a7224 */ /* 0x000fe400078e0006 */
[----:B------:R-:W-:-:S04]  /*0bc0*/  IMAD.MOV.U32 R11, RZ, RZ, 0x0 ;  /* 0x00000000ff0b7424 */ /* 0x000fc800078e00ff */
[----:B0-----:R-:W-:Y:S05]  /*0bd0*/  RET.REL.NODEC R10 `(_Z10rgbd2pcKerPKtPK6uchar3P6float4P6uchar4iifffff) ;  /* 0xfffffff40a087950 */ /* 0x001fea0003c3ffff */
.L_x_17:
[----:B------:R-:W-:-:S00]  /*0be0*/  BRA `(.L_x_17) ;  /* 0xfffffffc00fc7947 */ /* 0x000fc0000383ffff */
[----:B------:R-:W-:-:S00]  /*0bf0*/  NOP ;  /* 0x0000000000007918 */ /* 0x000fc00000000000 */
        /* <DEDUP_REMOVED lines=8> */
.L_x_18:


//--------------------- .nv.shared.reserved.0     --------------------------
	.section	.nv.shared.reserved.0,"aw",@nobits
	.weak		__nv_reservedSMEM_offset_0_alias
	.size		__nv_reservedSMEM_offset_0_alias, 0, 64
	.other		__nv_reservedSMEM_offset_0_alias,@"STO_CUDA_RESERVED_SHARED STV_DEFAULT"
__nv_reservedSMEM_offset_0_alias:
	.zero		0
	.zero		64


//--------------------- .nv.constant0._Z10rgbd2pcKerPKtPK6uchar3P6float4P6uchar4iifffff --------------------------
	.section	.nv.constant0._Z10rgbd2pcKerPKtPK6uchar3P6float4P6uchar4iifffff,"a",@progbits
	.sectionflags	@""
	.align	4
.nv.constant0._Z10rgbd2pcKerPKtPK6uchar3P6float4P6uchar4iifffff:
	.zero		956


//--------------------- SYMBOLS --------------------------

	.type		.nv.reservedSmem.offset0,@object
	.size		.nv.reservedSmem.offset0,0x4
